//
// Generated by NVIDIA NVVM Compiler
//
// Compiler Build ID: CL-36424714
// Cuda compilation tools, release 13.0, V13.0.88
// Based on NVVM 20.0.0
//

.version 9.0
.target sm_100
.address_size 64

	// .globl	_Z9reductionPfS_j
// _ZZ9reductionPfS_jE11partial_sum has been demoted

.visible .entry _Z9reductionPfS_j(
	.param .u64 .ptr .align 1 _Z9reductionPfS_j_param_0,
	.param .u64 .ptr .align 1 _Z9reductionPfS_j_param_1,
	.param .u32 _Z9reductionPfS_j_param_2
)
{
	.reg .pred 	%p<13>;
	.reg .b32 	%r<18>;
	.reg .b32 	%f<34>;
	.reg .b64 	%rd<11>;
	// demoted variable
	.shared .align 4 .b8 _ZZ9reductionPfS_jE11partial_sum[4096];
	ld.param.u64 	%rd2, [_Z9reductionPfS_j_param_0];
	ld.param.u64 	%rd3, [_Z9reductionPfS_j_param_1];
	ld.param.u32 	%r7, [_Z9reductionPfS_j_param_2];
	cvta.to.global.u64 	%rd1, %rd3;
	mov.u32 	%r1, %tid.x;
	mov.u32 	%r2, %ctaid.x;
	mov.u32 	%r3, %ntid.x;
	mul.lo.s32 	%r8, %r2, %r3;
	shl.b32 	%r9, %r8, 1;
	add.s32 	%r4, %r9, %r1;
	setp.ge.u32 	%p1, %r4, %r7;
	shl.b32 	%r10, %r1, 2;
	mov.u32 	%r11, _ZZ9reductionPfS_jE11partial_sum;
	add.s32 	%r5, %r11, %r10;
	@%p1 bra 	$L__BB0_2;
	mul.wide.u32 	%rd4, %r4, 4;
	add.s64 	%rd5, %rd1, %rd4;
	ld.global.f32 	%f1, [%rd5];
	st.shared.f32 	[%r5], %f1;
	bra.uni 	$L__BB0_3;
$L__BB0_2:
	mov.b32 	%r12, 0;
	st.shared.u32 	[%r5], %r12;
$L__BB0_3:
	add.s32 	%r6, %r4, %r3;
	setp.ge.u32 	%p2, %r6, %r7;
	@%p2 bra 	$L__BB0_5;
	mul.wide.u32 	%rd6, %r6, 4;
	add.s64 	%rd7, %rd1, %rd6;
	ld.global.f32 	%f2, [%rd7];
	shl.b32 	%r16, %r3, 2;
	add.s32 	%r17, %r5, %r16;
	st.shared.f32 	[%r17], %f2;
	bra.uni 	$L__BB0_6;
$L__BB0_5:
	shl.b32 	%r13, %r3, 2;
	add.s32 	%r14, %r5, %r13;
	mov.b32 	%r15, 0;
	st.shared.u32 	[%r14], %r15;
$L__BB0_6:
	bar.sync 	0;
	bar.sync 	0;
	setp.gt.u32 	%p3, %r1, 511;
	@%p3 bra 	$L__BB0_8;
	ld.shared.f32 	%f3, [%r5+2048];
	ld.shared.f32 	%f4, [%r5];
	add.f32 	%f5, %f3, %f4;
	st.shared.f32 	[%r5], %f5;
$L__BB0_8:
	bar.sync 	0;
	setp.gt.u32 	%p4, %r1, 255;
	@%p4 bra 	$L__BB0_10;
	ld.shared.f32 	%f6, [%r5+1024];
	ld.shared.f32 	%f7, [%r5];
	add.f32 	%f8, %f6, %f7;
	st.shared.f32 	[%r5], %f8;
$L__BB0_10:
	bar.sync 	0;
	setp.gt.u32 	%p5, %r1, 127;
	@%p5 bra 	$L__BB0_12;
	ld.shared.f32 	%f9, [%r5+512];
	ld.shared.f32 	%f10, [%r5];
	add.f32 	%f11, %f9, %f10;
	st.shared.f32 	[%r5], %f11;
$L__BB0_12:
	bar.sync 	0;
	setp.gt.u32 	%p6, %r1, 63;
	@%p6 bra 	$L__BB0_14;
	ld.shared.f32 	%f12, [%r5+256];
	ld.shared.f32 	%f13, [%r5];
	add.f32 	%f14, %f12, %f13;
	st.shared.f32 	[%r5], %f14;
$L__BB0_14:
	bar.sync 	0;
	setp.gt.u32 	%p7, %r1, 31;
	@%p7 bra 	$L__BB0_16;
	ld.shared.f32 	%f15, [%r5+128];
	ld.shared.f32 	%f16, [%r5];
	add.f32 	%f17, %f15, %f16;
	st.shared.f32 	[%r5], %f17;
$L__BB0_16:
	bar.sync 	0;
	setp.gt.u32 	%p8, %r1, 15;
	@%p8 bra 	$L__BB0_18;
	ld.shared.f32 	%f18, [%r5+64];
	ld.shared.f32 	%f19, [%r5];
	add.f32 	%f20, %f18, %f19;
	st.shared.f32 	[%r5], %f20;
$L__BB0_18:
	bar.sync 	0;
	setp.gt.u32 	%p9, %r1, 7;
	@%p9 bra 	$L__BB0_20;
	ld.shared.f32 	%f21, [%r5+32];
	ld.shared.f32 	%f22, [%r5];
	add.f32 	%f23, %f21, %f22;
	st.shared.f32 	[%r5], %f23;
$L__BB0_20:
	bar.sync 	0;
	setp.gt.u32 	%p10, %r1, 3;
	@%p10 bra 	$L__BB0_22;
	ld.shared.f32 	%f24, [%r5+16];
	ld.shared.f32 	%f25, [%r5];
	add.f32 	%f26, %f24, %f25;
	st.shared.f32 	[%r5], %f26;
$L__BB0_22:
	bar.sync 	0;
	setp.gt.u32 	%p11, %r1, 1;
	@%p11 bra 	$L__BB0_24;
	ld.shared.f32 	%f27, [%r5+8];
	ld.shared.f32 	%f28, [%r5];
	add.f32 	%f29, %f27, %f28;
	st.shared.f32 	[%r5], %f29;
$L__BB0_24:
	bar.sync 	0;
	setp.ne.s32 	%p12, %r1, 0;
	@%p12 bra 	$L__BB0_26;
	ld.shared.f32 	%f30, [_ZZ9reductionPfS_jE11partial_sum+4];
	ld.shared.f32 	%f31, [%r5];
	add.f32 	%f32, %f30, %f31;
	st.shared.f32 	[%r5], %f32;
	ld.shared.f32 	%f33, [_ZZ9reductionPfS_jE11partial_sum];
	cvta.to.global.u64 	%rd8, %rd2;
	mul.wide.u32 	%rd9, %r2, 4;
	add.s64 	%rd10, %rd8, %rd9;
	st.global.f32 	[%rd10], %f33;
$L__BB0_26:
	ret;

}


// ===== COMPILED SASS (sm_100) =====

	.target	sm_100

	.elftype	@"ET_EXEC"


//--------------------- .note.nv.tkinfo           --------------------------
	.section	.note.nv.tkinfo,"",@"SHT_NOTE"
	.sectionflags	@"SHF_NOTE_NV_TKINFO"
	.tkinfo
        /*0018*/ 	.word	0x00000002
        /*0030*/ 	.string	""
        /*0030*/ 	.string	"ptxas"
        /*0030*/ 	.string	"Cuda compilation tools, release 13.0, V13.0.88"
        /*0030*/ 	.string	"Build cuda_13.0.r13.0/compiler.36424714_0"
        /*0030*/ 	.string	"-arch sm_100 -m 64 "



//--------------------- .note.nv.cuinfo           --------------------------
	.section	.note.nv.cuinfo,"",@"SHT_NOTE"
	.sectionflags	@"SHF_NOTE_NV_CUINFO"
        /*0018*/ 	.short	0x0002
        /*001a*/ 	.short	0x0064
        /*001c*/ 	.short	0x0082
	.zero		2


//--------------------- .nv.info                  --------------------------
	.section	.nv.info,"",@"SHT_CUDA_INFO"
	.align	4


	//----- nvinfo : EIATTR_REGCOUNT
	.align		4
        /*0000*/ 	.byte	0x04, 0x2f
        /*0002*/ 	.short	(.L_1 - .L_0)
	.align		4
.L_0:
        /*0004*/ 	.word	index@(_Z9reductionPfS_j)
        /*0008*/ 	.word	0x0000000b


	//----- nvinfo : EIATTR_FRAME_SIZE
	.align		4
.L_1:
        /*000c*/ 	.byte	0x04, 0x11
        /*000e*/ 	.short	(.L_3 - .L_2)
	.align		4
.L_2:
        /*0010*/ 	.word	index@(_Z9reductionPfS_j)
        /*0014*/ 	.word	0x00000000


	//----- nvinfo : EIATTR_MIN_STACK_SIZE
	.align		4
.L_3:
        /*0018*/ 	.byte	0x04, 0x12
        /*001a*/ 	.short	(.L_5 - .L_4)
	.align		4
.L_4:
        /*001c*/ 	.word	index@(_Z9reductionPfS_j)
        /*0020*/ 	.word	0x00000000
.L_5:


//--------------------- .nv.compat                --------------------------
	.section	.nv.compat,"",@"SHT_CUDA_COMPAT_INFO"
	.align	4
        /*0000*/ 	.byte	0x02, 0x09, 0x00, 0x00, 0x02, 0x02, 0x01, 0x00, 0x02, 0x05, 0x05, 0x00, 0x03, 0x07, 0x01, 0x01
        /*0010*/ 	.byte	0x02, 0x03, 0x00, 0x00, 0x02, 0x06, 0x01, 0x00, 0x04, 0x0b, 0x08, 0x00, 0x09, 0x00, 0x00, 0x00
        /*0020*/ 	.byte	0x00, 0x00, 0x00, 0x00


//--------------------- .nv.info._Z9reductionPfS_j --------------------------
	.section	.nv.info._Z9reductionPfS_j,"",@"SHT_CUDA_INFO"
	.sectionflags	@""
	.align	4


	//----- nvinfo : EIATTR_CUDA_API_VERSION
	.align		4
        /*0000*/ 	.byte	0x04, 0x37
        /*0002*/ 	.short	(.L_7 - .L_6)
.L_6:
        /*0004*/ 	.word	0x00000082


	//----- nvinfo : EIATTR_KPARAM_INFO
	.align		4
.L_7:
        /*0008*/ 	.byte	0x04, 0x17
        /*000a*/ 	.short	(.L_9 - .L_8)
.L_8:
        /*000c*/ 	.word	0x00000000
        /*0010*/ 	.short	0x0002
        /*0012*/ 	.short	0x0010
        /*0014*/ 	.byte	0x00, 0xf0, 0x11, 0x00


	//----- nvinfo : EIATTR_KPARAM_INFO
	.align		4
.L_9:
        /*0018*/ 	.byte	0x04, 0x17
        /*001a*/ 	.short	(.L_11 - .L_10)
.L_10:
        /*001c*/ 	.word	0x00000000
        /*0020*/ 	.short	0x0001
        /*0022*/ 	.short	0x0008
        /*0024*/ 	.byte	0x00, 0xf5, 0x21, 0x00


	//----- nvinfo : EIATTR_KPARAM_INFO
	.align		4
.L_11:
        /*0028*/ 	.byte	0x04, 0x17
        /*002a*/ 	.short	(.L_13 - .L_12)
.L_12:
        /*002c*/ 	.word	0x00000000
        /*0030*/ 	.short	0x0000
        /*0032*/ 	.short	0x0000
        /*0034*/ 	.byte	0x00, 0xf5, 0x21, 0x00


	//----- nvinfo : EIATTR_SPARSE_MMA_MASK
	.align		4
.L_13:
        /*0038*/ 	.byte	0x03, 0x50
        /*003a*/ 	.short	0x0000


	//----- nvinfo : EIATTR_MAXREG_COUNT
	.align		4
        /*003c*/ 	.byte	0x03, 0x1b
        /*003e*/ 	.short	0x00ff


	//----- nvinfo : EIATTR_NUM_BARRIERS
	.align		4
        /*0040*/ 	.byte	0x02, 0x4c
        /*0042*/ 	.byte	0x01
	.zero		1


	//----- nvinfo : EIATTR_MERCURY_ISA_VERSION
	.align		4
        /*0044*/ 	.byte	0x03, 0x5f
        /*0046*/ 	.short	0x0101


	//----- nvinfo : EIATTR_VRC_CTA_INIT_COUNT
	.align		4
        /*0048*/ 	.byte	0x02, 0x4a
	.zero		1
	.zero		1


	//----- nvinfo : EIATTR_EXIT_INSTR_OFFSETS
	.align		4
        /*004c*/ 	.byte	0x04, 0x1c
        /*004e*/ 	.short	(.L_15 - .L_14)


	//   ....[0]....
.L_14:
        /*0050*/ 	.word	0x00000580


	//   ....[1]....
        /*0054*/ 	.word	0x00000610


	//----- nvinfo : EIATTR_CRS_STACK_SIZE
	.align		4
.L_15:
        /*0058*/ 	.byte	0x04, 0x1e
        /*005a*/ 	.short	(.L_17 - .L_16)
.L_16:
        /*005c*/ 	.word	0x00000000


	//----- nvinfo : EIATTR_CBANK_PARAM_SIZE
	.align		4
.L_17:
        /*0060*/ 	.byte	0x03, 0x19
        /*0062*/ 	.short	0x0014


	//----- nvinfo : EIATTR_PARAM_CBANK
	.align		4
        /*0064*/ 	.byte	0x04, 0x0a
        /*0066*/ 	.short	(.L_19 - .L_18)
	.align		4
.L_18:
        /*0068*/ 	.word	index@(.nv.constant0._Z9reductionPfS_j)
        /*006c*/ 	.short	0x0380
        /*006e*/ 	.short	0x0014


	//----- nvinfo : EIATTR_SW_WAR
	.align		4
.L_19:
        /*0070*/ 	.byte	0x04, 0x36
        /*0072*/ 	.short	(.L_21 - .L_20)
.L_20:
        /*0074*/ 	.word	0x00000008
.L_21:


//--------------------- .nv.callgraph             --------------------------
	.section	.nv.callgraph,"",@"SHT_CUDA_CALLGRAPH"
	.align	4
	.sectionentsize	8
	.align		4
        /*0000*/ 	.word	0x00000000
	.align		4
        /*0004*/ 	.word	0xffffffff
	.align		4
        /*0008*/ 	.word	0x00000000
	.align		4
        /*000c*/ 	.word	0xfffffffe
	.align		4
        /*0010*/ 	.word	0x00000000
	.align		4
        /*0014*/ 	.word	0xfffffffd
	.align		4
        /*0018*/ 	.word	0x00000000
	.align		4
        /*001c*/ 	.word	0xfffffffc


//--------------------- .text._Z9reductionPfS_j   --------------------------
	.section	.text._Z9reductionPfS_j,"ax",@progbits
	.align	128
        .global         _Z9reductionPfS_j
        .type           _Z9reductionPfS_j,@function
        .size           _Z9reductionPfS_j,(.L_x_4 - _Z9reductionPfS_j)
        .other          _Z9reductionPfS_j,@"STO_CUDA_ENTRY STV_DEFAULT"
_Z9reductionPfS_j:
.text._Z9reductionPfS_j:
[----:B------:R-:W-:Y:S01]  /*0000*/  LDC R1, c[0x0][0x37c] ;  /* 0x0000df00ff017b82 */ /* 0x000fe20000000800 */
[----:B------:R-:W0:Y:S07]  /*0010*/  S2R R0, SR_CTAID.X ;  /* 0x0000000000007919 */ /* 0x000e2e0000002500 */
[----:B------:R-:W0:Y:S01]  /*0020*/  LDC R6, c[0x0][0x360] ;  /* 0x0000d800ff067b82 */ /* 0x000e220000000800 */
[----:B------:R-:W1:Y:S01]  /*0030*/  LDCU UR8, c[0x0][0x390] ;  /* 0x00007200ff0877ac */ /* 0x000e620008000800 */
[----:B------:R-:W2:Y:S01]  /*0040*/  S2R R2, SR_TID.X ;  /* 0x0000000000027919 */ /* 0x000ea20000002100 */
[----:B------:R-:W3:Y:S01]  /*0050*/  LDCU.64 UR6, c[0x0][0x358] ;  /* 0x00006b00ff0677ac */ /* 0x000ee20008000a00 */
[----:B0-----:R-:W-:-:S05]  /*0060*/  IMAD R3, R0, R6, RZ ;  /* 0x0000000600037224 */ /* 0x001fca00078e02ff */
[----:B--2---:R-:W-:-:S04]  /*0070*/  LEA R7, R3, R2, 0x1 ;  /* 0x0000000203077211 */ /* 0x004fc800078e08ff */
[----:B-1----:R-:W-:-:S13]  /*0080*/  ISETP.GE.U32.AND P0, PT, R7, UR8, PT ;  /* 0x0000000807007c0c */ /* 0x002fda000bf06070 */
[----:B------:R-:W0:Y:S02]  /*0090*/  @!P0 LDC.64 R4, c[0x0][0x388] ;  /* 0x0000e200ff048b82 */ /* 0x000e240000000a00 */
[----:B0-----:R-:W-:-:S06]  /*00a0*/  @!P0 IMAD.WIDE.U32 R4, R7, 0x4, R4 ;  /* 0x0000000407048825 */ /* 0x001fcc00078e0004 */
[----:B---3--:R-:W2:Y:S01]  /*00b0*/  @!P0 LDG.E R4, desc[UR6][R4.64] ;  /* 0x0000000604048981 */ /* 0x008ea2000c1e1900 */
[----:B------:R-:W0:Y:S01]  /*00c0*/  S2UR UR5, SR_CgaCtaId ;  /* 0x00000000000579c3 */ /* 0x000e220000008800 */
[----:B------:R-:W-:Y:S01]  /*00d0*/  UMOV UR4, 0x400 ;  /* 0x0000040000047882 */ /* 0x000fe20000000000 */
[----:B------:R-:W-:Y:S01]  /*00e0*/  IADD3 R7, PT, PT, R7, R6, RZ ;  /* 0x0000000607077210 */ /* 0x000fe20007ffe0ff */
[----:B------:R-:W-:Y:S01]  /*00f0*/  BSSY.RECONVERGENT B0, `(.L_x_0) ;  /* 0x000000f000007945 */ /* 0x000fe20003800200 */
[----:B0-----:R-:W-:-:S06]  /*0100*/  ULEA UR4, UR5, UR4, 0x18 ;  /* 0x0000000405047291 */ /* 0x001fcc000f8ec0ff */
[----:B------:R-:W-:-:S05]  /*0110*/  LEA R3, R2, UR4, 0x2 ;  /* 0x0000000402037c11 */ /* 0x000fca000f8e10ff */
[----:B--2---:R0:W-:Y:S04]  /*0120*/  @!P0 STS [R3], R4 ;  /* 0x0000000403008388 */ /* 0x0041e80000000800 */
[----:B------:R0:W-:Y:S01]  /*0130*/  @P0 STS [R3], RZ ;  /* 0x000000ff03000388 */ /* 0x0001e20000000800 */
[----:B------:R-:W-:-:S13]  /*0140*/  ISETP.GE.U32.AND P0, PT, R7, UR8, PT ;  /* 0x0000000807007c0c */ /* 0x000fda000bf06070 */
[----:B0-----:R-:W-:Y:S05]  /*0150*/  @P0 BRA `(.L_x_1) ;  /* 0x0000000000180947 */ /* 0x001fea0003800000 */
[----:B------:R-:W0:Y:S02]  /*0160*/  LDC.64 R4, c[0x0][0x388] ;  /* 0x0000e200ff047b82 */ /* 0x000e240000000a00 */
[----:B0-----:R-:W-:-:S06]  /*0170*/  IMAD.WIDE.U32 R4, R7, 0x4, R4 ;  /* 0x0000000407047825 */ /* 0x001fcc00078e0004 */
[----:B------:R-:W2:Y:S01]  /*0180*/  LDG.E R4, desc[UR6][R4.64] ;  /* 0x0000000604047981 */ /* 0x000ea2000c1e1900 */
[----:B------:R-:W-:-:S05]  /*0190*/  LEA R7, R6, R3, 0x2 ;  /* 0x0000000306077211 */ /* 0x000fca00078e10ff */
[----:B--2---:R1:W-:Y:S01]  /*01a0*/  STS [R7], R4 ;  /* 0x0000000407007388 */ /* 0x0043e20000000800 */
[----:B------:R-:W-:Y:S05]  /*01b0*/  BRA `(.L_x_2) ;  /* 0x0000000000087947 */ /* 0x000fea0003800000 */
.L_x_1:
[----:B------:R-:W-:-:S05]  /*01c0*/  LEA R6, R6, R3, 0x2 ;  /* 0x0000000306067211 */ /* 0x000fca00078e10ff */
[----:B------:R0:W-:Y:S02]  /*01d0*/  STS [R6], RZ ;  /* 0x000000ff06007388 */ /* 0x0001e40000000800 */
.L_x_2:
[----:B------:R-:W-:Y:S05]  /*01e0*/  BSYNC.RECONVERGENT B0 ;  /* 0x0000000000007941 */ /* 0x000fea0003800200 */
.L_x_0:
[----:B------:R-:W-:Y:S08]  /*01f0*/  BAR.SYNC.DEFER_BLOCKING 0x0 ;  /* 0x0000000000007b1d */ /* 0x000ff00000010000 */
[----:B------:R-:W-:Y:S01]  /*0200*/  BAR.SYNC.DEFER_BLOCKING 0x0 ;  /* 0x0000000000007b1d */ /* 0x000fe20000010000 */
[C---:B------:R-:W-:Y:S02]  /*0210*/  ISETP.GT.U32.AND P0, PT, R2.reuse, 0x1ff, PT ;  /* 0x000001ff0200780c */ /* 0x040fe40003f04070 */
[----:B------:R-:W-:-:S11]  /*0220*/  ISETP.GT.U32.AND P1, PT, R2, 0xff, PT ;  /* 0x000000ff0200780c */ /* 0x000fd60003f24070 */
[----:B-1----:R-:W-:Y:S04]  /*0230*/  @!P0 LDS R4, [R3+0x800] ;  /* 0x0008000003048984 */ /* 0x002fe80000000800 */
[----:B------:R-:W1:Y:S02]  /*0240*/  @!P0 LDS R5, [R3] ;  /* 0x0000000003058984 */ /* 0x000e640000000800 */
[----:B-1----:R-:W-:-:S05]  /*0250*/  @!P0 FADD R4, R4, R5 ;  /* 0x0000000504048221 */ /* 0x002fca0000000000 */
[----:B------:R-:W-:Y:S01]  /*0260*/  @!P0 STS [R3], R4 ;  /* 0x0000000403008388 */ /* 0x000fe20000000800 */
[----:B------:R-:W-:Y:S01]  /*0270*/  BAR.SYNC.DEFER_BLOCKING 0x0 ;  /* 0x0000000000007b1d */ /* 0x000fe20000010000 */
[----:B------:R-:W-:-:S05]  /*0280*/  ISETP.GT.U32.AND P0, PT, R2, 0x7f, PT ;  /* 0x0000007f0200780c */ /* 0x000fca0003f04070 */
[----:B------:R-:W-:Y:S04]  /*0290*/  @!P1 LDS R5, [R3+0x400] ;  /* 0x0004000003059984 */ /* 0x000fe80000000800 */
[----:B0-----:R-:W0:Y:S02]  /*02a0*/  @!P1 LDS R6, [R3] ;  /* 0x0000000003069984 */ /* 0x001e240000000800 */
[----:B0-----:R-:W-:-:S05]  /*02b0*/  @!P1 FADD R6, R5, R6 ;  /* 0x0000000605069221 */ /* 0x001fca0000000000 */
[----:B------:R-:W-:Y:S01]  /*02c0*/  @!P1 STS [R3], R6 ;  /* 0x0000000603009388 */ /* 0x000fe20000000800 */
[----:B------:R-:W-:Y:S01]  /*02d0*/  BAR.SYNC.DEFER_BLOCKING 0x0 ;  /* 0x0000000000007b1d */ /* 0x000fe20000010000 */
[----:B------:R-:W-:-:S05]  /*02e0*/  ISETP.GT.U32.AND P1, PT, R2, 0x3f, PT ;  /* 0x0000003f0200780c */ /* 0x000fca0003f24070 */
[----:B------:R-:W-:Y:S04]  /*02f0*/  @!P0 LDS R5, [R3+0x200] ;  /* 0x0002000003058984 */ /* 0x000fe80000000800 */
[----:B------:R-:W0:Y:S02]  /*0300*/  @!P0 LDS R8, [R3] ;  /* 0x0000000003088984 */ /* 0x000e240000000800 */
        /* <DEDUP_REMOVED lines=33> */
[----:B------:R-:W-:-:S05]  /*0520*/  ISETP.NE.AND P1, PT, R2, RZ, PT ;  /* 0x000000ff0200720c */ /* 0x000fca0003f25270 */
[----:B------:R-:W-:Y:S04]  /*0530*/  @!P0 LDS R5, [R3+0x8] ;  /* 0x0000080003058984 */ /* 0x000fe80000000800 */
[----:B------:R-:W0:Y:S02]  /*0540*/  @!P0 LDS R8, [R3] ;  /* 0x0000000003088984 */ /* 0x000e240000000800 */
[----:B0-----:R-:W-:-:S05]  /*0550*/  @!P0 FADD R8, R5, R8 ;  /* 0x0000000805088221 */ /* 0x001fca0000000000 */
[----:B------:R0:W-:Y:S01]  /*0560*/  @!P0 STS [R3], R8 ;  /* 0x0000000803008388 */ /* 0x0001e20000000800 */
[----:B------:R-:W-:Y:S06]  /*0570*/  BAR.SYNC.DEFER_BLOCKING 0x0 ;  /* 0x0000000000007b1d */ /* 0x000fec0000010000 */
[----:B------:R-:W-:Y:S05]  /*0580*/  @P1 EXIT ;  /* 0x000000000000194d */ /* 0x000fea0003800000 */
[----:B------:R-:W-:Y:S04]  /*0590*/  LDS R2, [UR4+0x4] ;  /* 0x00000404ff027984 */ /* 0x000fe80008000800 */
[----:B------:R-:W1:Y:S02]  /*05a0*/  LDS R5, [R3] ;  /* 0x0000000003057984 */ /* 0x000e640000000800 */
[----:B-1----:R-:W-:Y:S02]  /*05b0*/  FADD R2, R2, R5 ;  /* 0x0000000502027221 */ /* 0x002fe40000000000 */
[----:B------:R-:W1:Y:S03]  /*05c0*/  LDC.64 R4, c[0x0][0x380] ;  /* 0x0000e000ff047b82 */ /* 0x000e660000000a00 */
[----:B------:R-:W-:Y:S04]  /*05d0*/  STS [R3], R2 ;  /* 0x0000000203007388 */ /* 0x000fe80000000800 */
[----:B------:R-:W2:Y:S01]  /*05e0*/  LDS R7, [UR4] ;  /* 0x00000004ff077984 */ /* 0x000ea20008000800 */
[----:B-1----:R-:W-:-:S05]  /*05f0*/  IMAD.WIDE.U32 R4, R0, 0x4, R4 ;  /* 0x0000000400047825 */ /* 0x002fca00078e0004 */
[----:B--2---:R-:W-:Y:S01]  /*0600*/  STG.E desc[UR6][R4.64], R7 ;  /* 0x0000000704007986 */ /* 0x004fe2000c101906 */
[----:B------:R-:W-:Y:S05]  /*0610*/  EXIT ;  /* 0x000000000000794d */ /* 0x000fea0003800000 */
.L_x_3:
[----:B------:R-:W-:-:S00]  /*0620*/  BRA `(.L_x_3) ;  /* 0xfffffffc00fc7947 */ /* 0x000fc0000383ffff */
[----:B------:R-:W-:-:S00]  /*0630*/  NOP ;  /* 0x0000000000007918 */ /* 0x000fc00000000000 */
        /* <DEDUP_REMOVED lines=12> */
.L_x_4:


//--------------------- .nv.shared._Z9reductionPfS_j --------------------------
	.section	.nv.shared._Z9reductionPfS_j,"aw",@nobits
	.sectionflags	@""
	.align	4
.nv.shared._Z9reductionPfS_j:
	.zero		5120


//--------------------- .nv.shared.reserved.0     --------------------------
	.section	.nv.shared.reserved.0,"aw",@nobits
	.weak		__nv_reservedSMEM_offset_0_alias
	.size		__nv_reservedSMEM_offset_0_alias, 0, 64
	.other		__nv_reservedSMEM_offset_0_alias,@"STO_CUDA_RESERVED_SHARED STV_DEFAULT"
__nv_reservedSMEM_offset_0_alias:
	.zero		0
	.zero		64


//--------------------- .nv.constant0._Z9reductionPfS_j --------------------------
	.section	.nv.constant0._Z9reductionPfS_j,"a",@progbits
	.sectionflags	@""
	.align	4
.nv.constant0._Z9reductionPfS_j:
	.zero		916


//--------------------- SYMBOLS --------------------------

	.type		.nv.reservedSmem.offset0,@object
	.size		.nv.reservedSmem.offset0,0x4
	.type		.nv.reservedSmem.cap,@object
	.size		.nv.reservedSmem.cap,0x4
